//
// Generated by NVIDIA NVVM Compiler
//
// Compiler Build ID: CL-36424714
// Cuda compilation tools, release 13.0, V13.0.88
// Based on NVVM 20.0.0
//

.version 9.0
.target sm_100
.address_size 64

	// .globl	_Z3addPfS_S_i

.visible .entry _Z3addPfS_S_i(
	.param .u64 .ptr .align 1 _Z3addPfS_S_i_param_0,
	.param .u64 .ptr .align 1 _Z3addPfS_S_i_param_1,
	.param .u64 .ptr .align 1 _Z3addPfS_S_i_param_2,
	.param .u32 _Z3addPfS_S_i_param_3
)
{
	.reg .pred 	%p<6>;
	.reg .b32 	%r<30>;
	.reg .b32 	%f<16>;
	.reg .b64 	%rd<18>;

	ld.param.u64 	%rd7, [_Z3addPfS_S_i_param_0];
	ld.param.u64 	%rd8, [_Z3addPfS_S_i_param_1];
	ld.param.u64 	%rd9, [_Z3addPfS_S_i_param_2];
	ld.param.u32 	%r17, [_Z3addPfS_S_i_param_3];
	cvta.to.global.u64 	%rd1, %rd9;
	cvta.to.global.u64 	%rd2, %rd8;
	cvta.to.global.u64 	%rd3, %rd7;
	mov.u32 	%r1, %tid.x;
	mov.u32 	%r18, %ctaid.x;
	mov.u32 	%r19, %ntid.x;
	mul.lo.s32 	%r2, %r18, %r19;
	add.s32 	%r20, %r1, %r2;
	add.s32 	%r27, %r20, 5;
	setp.ge.s32 	%p1, %r27, %r17;
	@%p1 bra 	$L__BB0_8;
	not.b32 	%r21, %r20;
	add.s32 	%r22, %r21, %r17;
	and.b32  	%r5, %r22, 3;
	setp.eq.s32 	%p2, %r5, 0;
	@%p2 bra 	$L__BB0_5;
	neg.s32 	%r25, %r5;
	mov.u32 	%r26, %r20;
$L__BB0_3:
	.pragma "nounroll";
	mul.wide.s32 	%rd10, %r27, 4;
	add.s64 	%rd11, %rd1, %rd10;
	add.s64 	%rd12, %rd2, %rd10;
	add.s64 	%rd13, %rd3, %rd10;
	ld.global.f32 	%f1, [%rd13];
	ld.global.f32 	%f2, [%rd12];
	add.f32 	%f3, %f1, %f2;
	st.global.f32 	[%rd11], %f3;
	add.s32 	%r27, %r27, 1;
	add.s32 	%r26, %r26, 1;
	add.s32 	%r25, %r25, 1;
	setp.ne.s32 	%p3, %r25, 0;
	@%p3 bra 	$L__BB0_3;
	add.s32 	%r27, %r26, 5;
$L__BB0_5:
	sub.s32 	%r23, %r17, %r20;
	add.s32 	%r24, %r23, -6;
	setp.lt.u32 	%p4, %r24, 3;
	@%p4 bra 	$L__BB0_8;
	add.s64 	%rd4, %rd3, 8;
	add.s64 	%rd5, %rd2, 8;
	add.s64 	%rd6, %rd1, 8;
$L__BB0_7:
	mul.wide.s32 	%rd14, %r27, 4;
	add.s64 	%rd15, %rd4, %rd14;
	add.s64 	%rd16, %rd5, %rd14;
	add.s64 	%rd17, %rd6, %rd14;
	ld.global.f32 	%f4, [%rd15+-8];
	ld.global.f32 	%f5, [%rd16+-8];
	add.f32 	%f6, %f4, %f5;
	st.global.f32 	[%rd17+-8], %f6;
	ld.global.f32 	%f7, [%rd15+-4];
	ld.global.f32 	%f8, [%rd16+-4];
	add.f32 	%f9, %f7, %f8;
	st.global.f32 	[%rd17+-4], %f9;
	ld.global.f32 	%f10, [%rd15];
	ld.global.f32 	%f11, [%rd16];
	add.f32 	%f12, %f10, %f11;
	st.global.f32 	[%rd17], %f12;
	ld.global.f32 	%f13, [%rd15+4];
	ld.global.f32 	%f14, [%rd16+4];
	add.f32 	%f15, %f13, %f14;
	st.global.f32 	[%rd17+4], %f15;
	add.s32 	%r27, %r27, 4;
	setp.lt.s32 	%p5, %r27, %r17;
	@%p5 bra 	$L__BB0_7;
$L__BB0_8:
	ret;

}


// ===== COMPILED SASS (sm_100) =====

	.target	sm_100

	.elftype	@"ET_EXEC"


//--------------------- .note.nv.tkinfo           --------------------------
	.section	.note.nv.tkinfo,"",@"SHT_NOTE"
	.sectionflags	@"SHF_NOTE_NV_TKINFO"
	.tkinfo
        /*0018*/ 	.word	0x00000002
        /*0030*/ 	.string	""
        /*0030*/ 	.string	"ptxas"
        /*0030*/ 	.string	"Cuda compilation tools, release 13.0, V13.0.88"
        /*0030*/ 	.string	"Build cuda_13.0.r13.0/compiler.36424714_0"
        /*0030*/ 	.string	"-arch sm_100 -m 64 "



//--------------------- .note.nv.cuinfo           --------------------------
	.section	.note.nv.cuinfo,"",@"SHT_NOTE"
	.sectionflags	@"SHF_NOTE_NV_CUINFO"
        /*0018*/ 	.short	0x0002
        /*001a*/ 	.short	0x0064
        /*001c*/ 	.short	0x0082
	.zero		2


//--------------------- .nv.info                  --------------------------
	.section	.nv.info,"",@"SHT_CUDA_INFO"
	.align	4


	//----- nvinfo : EIATTR_REGCOUNT
	.align		4
        /*0000*/ 	.byte	0x04, 0x2f
        /*0002*/ 	.short	(.L_1 - .L_0)
	.align		4
.L_0:
        /*0004*/ 	.word	index@(_Z3addPfS_S_i)
        /*0008*/ 	.word	0x00000016


	//----- nvinfo : EIATTR_FRAME_SIZE
	.align		4
.L_1:
        /*000c*/ 	.byte	0x04, 0x11
        /*000e*/ 	.short	(.L_3 - .L_2)
	.align		4
.L_2:
        /*0010*/ 	.word	index@(_Z3addPfS_S_i)
        /*0014*/ 	.word	0x00000000


	//----- nvinfo : EIATTR_MIN_STACK_SIZE
	.align		4
.L_3:
        /*0018*/ 	.byte	0x04, 0x12
        /*001a*/ 	.short	(.L_5 - .L_4)
	.align		4
.L_4:
        /*001c*/ 	.word	index@(_Z3addPfS_S_i)
        /*0020*/ 	.word	0x00000000
.L_5:


//--------------------- .nv.compat                --------------------------
	.section	.nv.compat,"",@"SHT_CUDA_COMPAT_INFO"
	.align	4
        /*0000*/ 	.byte	0x02, 0x09, 0x00, 0x00, 0x02, 0x02, 0x01, 0x00, 0x02, 0x05, 0x05, 0x00, 0x03, 0x07, 0x01, 0x01
        /*0010*/ 	.byte	0x02, 0x03, 0x00, 0x00, 0x02, 0x06, 0x01, 0x00, 0x04, 0x0b, 0x08, 0x00, 0x09, 0x00, 0x00, 0x00
        /*0020*/ 	.byte	0x00, 0x00, 0x00, 0x00


//--------------------- .nv.info._Z3addPfS_S_i    --------------------------
	.section	.nv.info._Z3addPfS_S_i,"",@"SHT_CUDA_INFO"
	.sectionflags	@""
	.align	4


	//----- nvinfo : EIATTR_CUDA_API_VERSION
	.align		4
        /*0000*/ 	.byte	0x04, 0x37
        /*0002*/ 	.short	(.L_7 - .L_6)
.L_6:
        /*0004*/ 	.word	0x00000082


	//----- nvinfo : EIATTR_KPARAM_INFO
	.align		4
.L_7:
        /*0008*/ 	.byte	0x04, 0x17
        /*000a*/ 	.short	(.L_9 - .L_8)
.L_8:
        /*000c*/ 	.word	0x00000000
        /*0010*/ 	.short	0x0003
        /*0012*/ 	.short	0x0018
        /*0014*/ 	.byte	0x00, 0xf0, 0x11, 0x00


	//----- nvinfo : EIATTR_KPARAM_INFO
	.align		4
.L_9:
        /*0018*/ 	.byte	0x04, 0x17
        /*001a*/ 	.short	(.L_11 - .L_10)
.L_10:
        /*001c*/ 	.word	0x00000000
        /*0020*/ 	.short	0x0002
        /*0022*/ 	.short	0x0010
        /*0024*/ 	.byte	0x00, 0xf5, 0x21, 0x00


	//----- nvinfo : EIATTR_KPARAM_INFO
	.align		4
.L_11:
        /*0028*/ 	.byte	0x04, 0x17
        /*002a*/ 	.short	(.L_13 - .L_12)
.L_12:
        /*002c*/ 	.word	0x00000000
        /*0030*/ 	.short	0x0001
        /*0032*/ 	.short	0x0008
        /*0034*/ 	.byte	0x00, 0xf5, 0x21, 0x00


	//----- nvinfo : EIATTR_KPARAM_INFO
	.align		4
.L_13:
        /*0038*/ 	.byte	0x04, 0x17
        /*003a*/ 	.short	(.L_15 - .L_14)
.L_14:
        /*003c*/ 	.word	0x00000000
        /*0040*/ 	.short	0x0000
        /*0042*/ 	.short	0x0000
        /*0044*/ 	.byte	0x00, 0xf5, 0x21, 0x00


	//----- nvinfo : EIATTR_SPARSE_MMA_MASK
	.align		4
.L_15:
        /*0048*/ 	.byte	0x03, 0x50
        /*004a*/ 	.short	0x0000


	//----- nvinfo : EIATTR_MAXREG_COUNT
	.align		4
        /*004c*/ 	.byte	0x03, 0x1b
        /*004e*/ 	.short	0x00ff


	//----- nvinfo : EIATTR_MERCURY_ISA_VERSION
	.align		4
        /*0050*/ 	.byte	0x03, 0x5f
        /*0052*/ 	.short	0x0101


	//----- nvinfo : EIATTR_VRC_CTA_INIT_COUNT
	.align		4
        /*0054*/ 	.byte	0x02, 0x4a
	.zero		1
	.zero		1


	//----- nvinfo : EIATTR_EXIT_INSTR_OFFSETS
	.align		4
        /*0058*/ 	.byte	0x04, 0x1c
        /*005a*/ 	.short	(.L_17 - .L_16)


	//   ....[0]....
.L_16:
        /*005c*/ 	.word	0x00000080


	//   ....[1]....
        /*0060*/ 	.word	0x00000260


	//   ....[2]....
        /*0064*/ 	.word	0x000004b0


	//----- nvinfo : EIATTR_CRS_STACK_SIZE
	.align		4
.L_17:
        /*0068*/ 	.byte	0x04, 0x1e
        /*006a*/ 	.short	(.L_19 - .L_18)
.L_18:
        /*006c*/ 	.word	0x00000000


	//----- nvinfo : EIATTR_CBANK_PARAM_SIZE
	.align		4
.L_19:
        /*0070*/ 	.byte	0x03, 0x19
        /*0072*/ 	.short	0x001c


	//----- nvinfo : EIATTR_PARAM_CBANK
	.align		4
        /*0074*/ 	.byte	0x04, 0x0a
        /*0076*/ 	.short	(.L_21 - .L_20)
	.align		4
.L_20:
        /*0078*/ 	.word	index@(.nv.constant0._Z3addPfS_S_i)
        /*007c*/ 	.short	0x0380
        /*007e*/ 	.short	0x001c


	//----- nvinfo : EIATTR_SW_WAR
	.align		4
.L_21:
        /*0080*/ 	.byte	0x04, 0x36
        /*0082*/ 	.short	(.L_23 - .L_22)
.L_22:
        /*0084*/ 	.word	0x00000008
.L_23:


//--------------------- .nv.callgraph             --------------------------
	.section	.nv.callgraph,"",@"SHT_CUDA_CALLGRAPH"
	.align	4
	.sectionentsize	8
	.align		4
        /*0000*/ 	.word	0x00000000
	.align		4
        /*0004*/ 	.word	0xffffffff
	.align		4
        /*0008*/ 	.word	0x00000000
	.align		4
        /*000c*/ 	.word	0xfffffffe
	.align		4
        /*0010*/ 	.word	0x00000000
	.align		4
        /*0014*/ 	.word	0xfffffffd
	.align		4
        /*0018*/ 	.word	0x00000000
	.align		4
        /*001c*/ 	.word	0xfffffffc


//--------------------- .text._Z3addPfS_S_i       --------------------------
	.section	.text._Z3addPfS_S_i,"ax",@progbits
	.align	128
        .global         _Z3addPfS_S_i
        .type           _Z3addPfS_S_i,@function
        .size           _Z3addPfS_S_i,(.L_x_6 - _Z3addPfS_S_i)
        .other          _Z3addPfS_S_i,@"STO_CUDA_ENTRY STV_DEFAULT"
_Z3addPfS_S_i:
.text._Z3addPfS_S_i:
[----:B------:R-:W-:Y:S01]  /*0000*/  LDC R1, c[0x0][0x37c] ;  /* 0x0000df00ff017b82 */ /* 0x000fe20000000800 */
[----:B------:R-:W0:Y:S07]  /*0010*/  S2R R17, SR_TID.X ;  /* 0x0000000000117919 */ /* 0x000e2e0000002100 */
[----:B------:R-:W0:Y:S08]  /*0020*/  S2UR UR4, SR_CTAID.X ;  /* 0x00000000000479c3 */ /* 0x000e300000002500 */
[----:B------:R-:W0:Y:S08]  /*0030*/  LDC R2, c[0x0][0x360] ;  /* 0x0000d800ff027b82 */ /* 0x000e300000000800 */
[----:B------:R-:W1:Y:S01]  /*0040*/  LDC R0, c[0x0][0x398] ;  /* 0x0000e600ff007b82 */ /* 0x000e620000000800 */
[----:B0-----:R-:W-:-:S05]  /*0050*/  IMAD R17, R2, UR4, R17 ;  /* 0x0000000402117c24 */ /* 0x001fca000f8e0211 */
[----:B------:R-:W-:-:S04]  /*0060*/  IADD3 R3, PT, PT, R17, 0x5, RZ ;  /* 0x0000000511037810 */ /* 0x000fc80007ffe0ff */
[----:B-1----:R-:W-:-:S13]  /*0070*/  ISETP.GE.AND P0, PT, R3, R0, PT ;  /* 0x000000000300720c */ /* 0x002fda0003f06270 */
[----:B------:R-:W-:Y:S05]  /*0080*/  @P0 EXIT ;  /* 0x000000000000094d */ /* 0x000fea0003800000 */
[----:B------:R-:W-:Y:S01]  /*0090*/  LOP3.LUT R5, RZ, R17, RZ, 0x33, !PT ;  /* 0x00000011ff057212 */ /* 0x000fe200078e33ff */
[----:B------:R-:W0:Y:S01]  /*00a0*/  LDCU.64 UR12, c[0x0][0x358] ;  /* 0x00006b00ff0c77ac */ /* 0x000e220008000a00 */
[----:B------:R-:W-:Y:S02]  /*00b0*/  BSSY.RECONVERGENT B0, `(.L_x_0) ;  /* 0x0000018000007945 */ /* 0x000fe40003800200 */
[----:B------:R-:W-:-:S04]  /*00c0*/  IADD3 R5, PT, PT, R5, R0, RZ ;  /* 0x0000000005057210 */ /* 0x000fc80007ffe0ff */
[----:B------:R-:W-:-:S13]  /*00d0*/  LOP3.LUT P0, R2, R5, 0x3, RZ, 0xc0, !PT ;  /* 0x0000000305027812 */ /* 0x000fda000780c0ff */
[----:B0-----:R-:W-:Y:S05]  /*00e0*/  @!P0 BRA `(.L_x_1) ;  /* 0x0000000000508947 */ /* 0x001fea0003800000 */
[----:B------:R-:W0:Y:S01]  /*00f0*/  LDC.64 R4, c[0x0][0x390] ;  /* 0x0000e400ff047b82 */ /* 0x000e220000000a00 */
[----:B------:R-:W-:Y:S01]  /*0100*/  BSSY.RECONVERGENT B1, `(.L_x_2) ;  /* 0x0000011000017945 */ /* 0x000fe20003800200 */
[----:B------:R-:W-:Y:S01]  /*0110*/  IMAD.MOV R2, RZ, RZ, -R2 ;  /* 0x000000ffff027224 */ /* 0x000fe200078e0a02 */
[----:B------:R-:W-:-:S05]  /*0120*/  MOV R16, R17 ;  /* 0x0000001100107202 */ /* 0x000fca0000000f00 */
[----:B------:R-:W1:Y:S08]  /*0130*/  LDC.64 R6, c[0x0][0x380] ;  /* 0x0000e000ff067b82 */ /* 0x000e700000000a00 */
[----:B------:R-:W2:Y:S02]  /*0140*/  LDC.64 R8, c[0x0][0x388] ;  /* 0x0000e200ff087b82 */ /* 0x000ea40000000a00 */
.L_x_3:
[----:B--2---:R-:W-:-:S04]  /*0150*/  IMAD.WIDE R12, R3, 0x4, R8 ;  /* 0x00000004030c7825 */ /* 0x004fc800078e0208 */
[C---:B-1----:R-:W-:Y:S02]  /*0160*/  IMAD.WIDE R14, R3.reuse, 0x4, R6 ;  /* 0x00000004030e7825 */ /* 0x042fe400078e0206 */
[----:B------:R-:W2:Y:S04]  /*0170*/  LDG.E R13, desc[UR12][R12.64] ;  /* 0x0000000c0c0d7981 */ /* 0x000ea8000c1e1900 */
[----:B------:R-:W2:Y:S01]  /*0180*/  LDG.E R14, desc[UR12][R14.64] ;  /* 0x0000000c0e0e7981 */ /* 0x000ea2000c1e1900 */
[----:B0--3--:R-:W-:Y:S01]  /*0190*/  IMAD.WIDE R10, R3, 0x4, R4 ;  /* 0x00000004030a7825 */ /* 0x009fe200078e0204 */
[----:B------:R-:W-:-:S03]  /*01a0*/  IADD3 R16, PT, PT, R16, 0x1, RZ ;  /* 0x0000000110107810 */ /* 0x000fc60007ffe0ff */
[----:B------:R-:W-:Y:S02]  /*01b0*/  VIADD R2, R2, 0x1 ;  /* 0x0000000102027836 */ /* 0x000fe40000000000 */
[----:B------:R-:W-:-:S03]  /*01c0*/  VIADD R3, R3, 0x1 ;  /* 0x0000000103037836 */ /* 0x000fc60000000000 */
[----:B------:R-:W-:Y:S01]  /*01d0*/  ISETP.NE.AND P0, PT, R2, RZ, PT ;  /* 0x000000ff0200720c */ /* 0x000fe20003f05270 */
[----:B--2---:R-:W-:-:S05]  /*01e0*/  FADD R19, R14, R13 ;  /* 0x0000000d0e137221 */ /* 0x004fca0000000000 */
[----:B------:R3:W-:Y:S07]  /*01f0*/  STG.E desc[UR12][R10.64], R19 ;  /* 0x000000130a007986 */ /* 0x0007ee000c10190c */
[----:B------:R-:W-:Y:S05]  /*0200*/  @P0 BRA `(.L_x_3) ;  /* 0xfffffffc00d00947 */ /* 0x000fea000383ffff */
[----:B------:R-:W-:Y:S05]  /*0210*/  BSYNC.RECONVERGENT B1 ;  /* 0x0000000000017941 */ /* 0x000fea0003800200 */
.L_x_2:
[----:B------:R-:W-:-:S07]  /*0220*/  IADD3 R3, PT, PT, R16, 0x5, RZ ;  /* 0x0000000510037810 */ /* 0x000fce0007ffe0ff */
.L_x_1:
[----:B------:R-:W-:Y:S05]  /*0230*/  BSYNC.RECONVERGENT B0 ;  /* 0x0000000000007941 */ /* 0x000fea0003800200 */
.L_x_0:
[----:B------:R-:W-:-:S04]  /*0240*/  IADD3 R17, PT, PT, -R17, -0x6, R0 ;  /* 0xfffffffa11117810 */ /* 0x000fc80007ffe100 */
[----:B------:R-:W-:-:S13]  /*0250*/  ISETP.GE.U32.AND P0, PT, R17, 0x3, PT ;  /* 0x000000031100780c */ /* 0x000fda0003f06070 */
[----:B------:R-:W-:Y:S05]  /*0260*/  @!P0 EXIT ;  /* 0x000000000000894d */ /* 0x000fea0003800000 */
[----:B------:R-:W0:Y:S01]  /*0270*/  LDCU.128 UR4, c[0x0][0x380] ;  /* 0x00007000ff0477ac */ /* 0x000e220008000c00 */
[----:B------:R-:W1:Y:S01]  /*0280*/  LDCU.64 UR10, c[0x0][0x390] ;  /* 0x00007200ff0a77ac */ /* 0x000e620008000a00 */
[----:B0-----:R-:W-:Y:S02]  /*0290*/  UIADD3 UR8, UP0, UPT, UR4, 0x8, URZ ;  /* 0x0000000804087890 */ /* 0x001fe4000ff1e0ff */
[----:B------:R-:W-:Y:S02]  /*02a0*/  UIADD3 UR6, UP1, UPT, UR6, 0x8, URZ ;  /* 0x0000000806067890 */ /* 0x000fe4000ff3e0ff */
[----:B-1----:R-:W-:Y:S02]  /*02b0*/  UIADD3 UR4, UP2, UPT, UR10, 0x8, URZ ;  /* 0x000000080a047890 */ /* 0x002fe4000ff5e0ff */
[----:B------:R-:W-:Y:S02]  /*02c0*/  UIADD3.X UR9, UPT, UPT, URZ, UR5, URZ, UP0, !UPT ;  /* 0x00000005ff097290 */ /* 0x000fe400087fe4ff */
[----:B------:R-:W-:-:S02]  /*02d0*/  UIADD3.X UR7, UPT, UPT, URZ, UR7, URZ, UP1, !UPT ;  /* 0x00000007ff077290 */ /* 0x000fc40008ffe4ff */
[----:B------:R-:W-:-:S12]  /*02e0*/  UIADD3.X UR5, UPT, UPT, URZ, UR11, URZ, UP2, !UPT ;  /* 0x0000000bff057290 */ /* 0x000fd800097fe4ff */
.L_x_4:
[----:B------:R-:W-:Y:S01]  /*02f0*/  MOV R4, UR8 ;  /* 0x0000000800047c02 */ /* 0x000fe20008000f00 */
[----:B------:R-:W-:Y:S01]  /*0300*/  IMAD.U32 R5, RZ, RZ, UR9 ;  /* 0x00000009ff057e24 */ /* 0x000fe2000f8e00ff */
[----:B------:R-:W-:Y:S02]  /*0310*/  MOV R6, UR6 ;  /* 0x0000000600067c02 */ /* 0x000fe40008000f00 */
[----:B------:R-:W-:Y:S01]  /*0320*/  MOV R7, UR7 ;  /* 0x0000000700077c02 */ /* 0x000fe20008000f00 */
[----:B------:R-:W-:-:S04]  /*0330*/  IMAD.WIDE R4, R3, 0x4, R4 ;  /* 0x0000000403047825 */ /* 0x000fc800078e0204 */
[----:B------:R-:W-:Y:S01]  /*0340*/  IMAD.WIDE R6, R3, 0x4, R6 ;  /* 0x0000000403067825 */ /* 0x000fe200078e0206 */
[----:B------:R-:W2:Y:S04]  /*0350*/  LDG.E R2, desc[UR12][R4.64+-0x8] ;  /* 0xfffff80c04027981 */ /* 0x000ea8000c1e1900 */
[----:B0--3--:R-:W2:Y:S01]  /*0360*/  LDG.E R11, desc[UR12][R6.64+-0x8] ;  /* 0xfffff80c060b7981 */ /* 0x009ea2000c1e1900 */
[----:B------:R-:W-:Y:S01]  /*0370*/  MOV R9, UR5 ;  /* 0x0000000500097c02 */ /* 0x000fe20008000f00 */
[----:B------:R-:W-:-:S04]  /*0380*/  IMAD.U32 R8, RZ, RZ, UR4 ;  /* 0x00000004ff087e24 */ /* 0x000fc8000f8e00ff */
[----:B------:R-:W-:-:S04]  /*0390*/  IMAD.WIDE R8, R3, 0x4, R8 ;  /* 0x0000000403087825 */ /* 0x000fc800078e0208 */
[----:B--2---:R-:W-:-:S05]  /*03a0*/  FADD R11, R2, R11 ;  /* 0x0000000b020b7221 */ /* 0x004fca0000000000 */
[----:B------:R0:W-:Y:S04]  /*03b0*/  STG.E desc[UR12][R8.64+-0x8], R11 ;  /* 0xfffff80b08007986 */ /* 0x0001e8000c10190c */
[----:B------:R-:W2:Y:S04]  /*03c0*/  LDG.E R2, desc[UR12][R4.64+-0x4] ;  /* 0xfffffc0c04027981 */ /* 0x000ea8000c1e1900 */
[----:B------:R-:W2:Y:S02]  /*03d0*/  LDG.E R13, desc[UR12][R6.64+-0x4] ;  /* 0xfffffc0c060d7981 */ /* 0x000ea4000c1e1900 */
[----:B--2---:R-:W-:-:S05]  /*03e0*/  FADD R13, R2, R13 ;  /* 0x0000000d020d7221 */ /* 0x004fca0000000000 */
[----:B------:R0:W-:Y:S04]  /*03f0*/  STG.E desc[UR12][R8.64+-0x4], R13 ;  /* 0xfffffc0d08007986 */ /* 0x0001e8000c10190c */
[----:B------:R-:W2:Y:S04]  /*0400*/  LDG.E R2, desc[UR12][R4.64] ;  /* 0x0000000c04027981 */ /* 0x000ea8000c1e1900 */
[----:B------:R-:W2:Y:S02]  /*0410*/  LDG.E R15, desc[UR12][R6.64] ;  /* 0x0000000c060f7981 */ /* 0x000ea4000c1e1900 */
[----:B--2---:R-:W-:-:S05]  /*0420*/  FADD R15, R2, R15 ;  /* 0x0000000f020f7221 */ /* 0x004fca0000000000 */
[----:B------:R0:W-:Y:S04]  /*0430*/  STG.E desc[UR12][R8.64], R15 ;  /* 0x0000000f08007986 */ /* 0x0001e8000c10190c */
[----:B------:R-:W2:Y:S04]  /*0440*/  LDG.E R2, desc[UR12][R4.64+0x4] ;  /* 0x0000040c04027981 */ /* 0x000ea8000c1e1900 */
[----:B------:R-:W2:Y:S01]  /*0450*/  LDG.E R17, desc[UR12][R6.64+0x4] ;  /* 0x0000040c06117981 */ /* 0x000ea2000c1e1900 */
[----:B------:R-:W-:-:S04]  /*0460*/  IADD3 R3, PT, PT, R3, 0x4, RZ ;  /* 0x0000000403037810 */ /* 0x000fc80007ffe0ff */
[----:B------:R-:W-:Y:S01]  /*0470*/  ISETP.GE.AND P0, PT, R3, R0, PT ;  /* 0x000000000300720c */ /* 0x000fe20003f06270 */
[----:B--2---:R-:W-:-:S05]  /*0480*/  FADD R17, R2, R17 ;  /* 0x0000001102117221 */ /* 0x004fca0000000000 */
[----:B------:R0:W-:Y:S07]  /*0490*/  STG.E desc[UR12][R8.64+0x4], R17 ;  /* 0x0000041108007986 */ /* 0x0001ee000c10190c */
[----:B------:R-:W-:Y:S05]  /*04a0*/  @!P0 BRA `(.L_x_4) ;  /* 0xfffffffc00908947 */ /* 0x000fea000383ffff */
[----:B------:R-:W-:Y:S05]  /*04b0*/  EXIT ;  /* 0x000000000000794d */ /* 0x000fea0003800000 */
.L_x_5:
[----:B------:R-:W-:-:S00]  /*04c0*/  BRA `(.L_x_5) ;  /* 0xfffffffc00fc7947 */ /* 0x000fc0000383ffff */
[----:B------:R-:W-:-:S00]  /*04d0*/  NOP ;  /* 0x0000000000007918 */ /* 0x000fc00000000000 */
        /* <DEDUP_REMOVED lines=10> */
.L_x_6:


//--------------------- .nv.shared.reserved.0     --------------------------
	.section	.nv.shared.reserved.0,"aw",@nobits
	.weak		__nv_reservedSMEM_offset_0_alias
	.size		__nv_reservedSMEM_offset_0_alias, 0, 64
	.other		__nv_reservedSMEM_offset_0_alias,@"STO_CUDA_RESERVED_SHARED STV_DEFAULT"
__nv_reservedSMEM_offset_0_alias:
	.zero		0
	.zero		64


//--------------------- .nv.constant0._Z3addPfS_S_i --------------------------
	.section	.nv.constant0._Z3addPfS_S_i,"a",@progbits
	.sectionflags	@""
	.align	4
.nv.constant0._Z3addPfS_S_i:
	.zero		924


//--------------------- SYMBOLS --------------------------

	.type		.nv.reservedSmem.offset0,@object
	.size		.nv.reservedSmem.offset0,0x4
